	.headerflags	@"EF_CUDA_TEXMODE_UNIFIED EF_CUDA_64BIT_ADDRESS EF_CUDA_ACCELERATORS EF_CUDA_SM90 EF_CUDA_VIRTUAL_SM(EF_CUDA_SM90)"
	.elftype	@"ET_EXEC"


//--------------------- .nv.info                  --------------------------
	.section	.nv.info,"",@"SHT_CUDA_INFO"
	.align	4


	//----- nvinfo : EIATTR_REGCOUNT
	.align		4
        /*0000*/ 	.byte	0x04, 0x2f
        /*0002*/ 	.short	(.L_1 - .L_0)
	.align		4
.L_0:
        /*0004*/ 	.word	index@(triton_poi_fused_max_pool2d_with_indices_3)
        /*0008*/ 	.word	0x00000012


	//----- nvinfo : EIATTR_MIN_STACK_SIZE
	.align		4
.L_1:
        /*000c*/ 	.byte	0x04, 0x12
        /*000e*/ 	.short	(.L_3 - .L_2)
	.align		4
.L_2:
        /*0010*/ 	.word	index@(triton_poi_fused_max_pool2d_with_indices_3)
        /*0014*/ 	.word	0x00000000


	//----- nvinfo : EIATTR_FRAME_SIZE
	.align		4
.L_3:
        /*0018*/ 	.byte	0x04, 0x11
        /*001a*/ 	.short	(.L_5 - .L_4)
	.align		4
.L_4:
        /*001c*/ 	.word	index@(triton_poi_fused_max_pool2d_with_indices_3)
        /*0020*/ 	.word	0x00000000


	//----- nvinfo : EIATTR_MIN_STACK_SIZE
	.align		4
.L_5:
        /*0024*/ 	.byte	0x04, 0x12
        /*0026*/ 	.short	(.L_7 - .L_6)
	.align		4
.L_6:
        /*0028*/ 	.word	index@(triton_poi_fused_max_pool2d_with_indices_3)
        /*002c*/ 	.word	0x00000000
.L_7:


//--------------------- .nv.info.triton_poi_fused_max_pool2d_with_indices_3 --------------------------
	.section	.nv.info.triton_poi_fused_max_pool2d_with_indices_3,"",@"SHT_CUDA_INFO"
	.sectionflags	@""
	.align	4


	//----- nvinfo : EIATTR_CUDA_API_VERSION
	.align		4
        /*0000*/ 	.byte	0x04, 0x37
        /*0002*/ 	.short	(.L_9 - .L_8)
.L_8:
        /*0004*/ 	.word	0x0000007c


	//----- nvinfo : EIATTR_KPARAM_INFO
	.align		4
.L_9:
        /*0008*/ 	.byte	0x04, 0x17
        /*000a*/ 	.short	(.L_11 - .L_10)
.L_10:
        /*000c*/ 	.word	0x00000000
        /*0010*/ 	.short	0x0003
        /*0012*/ 	.short	0x0018
        /*0014*/ 	.byte	0x00, 0xf0, 0x11, 0x00


	//----- nvinfo : EIATTR_KPARAM_INFO
	.align		4
.L_11:
        /*0018*/ 	.byte	0x04, 0x17
        /*001a*/ 	.short	(.L_13 - .L_12)
.L_12:
        /*001c*/ 	.word	0x00000000
        /*0020*/ 	.short	0x0002
        /*0022*/ 	.short	0x0010
        /*0024*/ 	.byte	0x00, 0xf4, 0x21, 0x00


	//----- nvinfo : EIATTR_KPARAM_INFO
	.align		4
.L_13:
        /*0028*/ 	.byte	0x04, 0x17
        /*002a*/ 	.short	(.L_15 - .L_14)
.L_14:
        /*002c*/ 	.word	0x00000000
        /*0030*/ 	.short	0x0001
        /*0032*/ 	.short	0x0008
        /*0034*/ 	.byte	0x00, 0xf4, 0x21, 0x00


	//----- nvinfo : EIATTR_KPARAM_INFO
	.align		4
.L_15:
        /*0038*/ 	.byte	0x04, 0x17
        /*003a*/ 	.short	(.L_17 - .L_16)
.L_16:
        /*003c*/ 	.word	0x00000000
        /*0040*/ 	.short	0x0000
        /*0042*/ 	.short	0x0000
        /*0044*/ 	.byte	0x00, 0xf4, 0x21, 0x00


	//----- nvinfo : EIATTR_SPARSE_MMA_MASK
	.align		4
.L_17:
        /*0048*/ 	.byte	0x03, 0x50
        /*004a*/ 	.short	0x0000


	//----- nvinfo : EIATTR_MAXREG_COUNT
	.align		4
        /*004c*/ 	.byte	0x03, 0x1b
        /*004e*/ 	.short	0x00ff


	//----- nvinfo : EIATTR_EXIT_INSTR_OFFSETS
	.align		4
        /*0050*/ 	.byte	0x04, 0x1c
        /*0052*/ 	.short	(.L_19 - .L_18)


	//   ....[0]....
.L_18:
        /*0054*/ 	.word	0x00000330


	//----- nvinfo : EIATTR_REQNTID
	.align		4
.L_19:
        /*0058*/ 	.byte	0x04, 0x10
        /*005a*/ 	.short	(.L_21 - .L_20)
.L_20:
        /*005c*/ 	.word	0x00000080
        /*0060*/ 	.word	0x00000001
        /*0064*/ 	.word	0x00000001


	//----- nvinfo : EIATTR_CBANK_PARAM_SIZE
	.align		4
.L_21:
        /*0068*/ 	.byte	0x03, 0x19
        /*006a*/ 	.short	0x001c


	//----- nvinfo : EIATTR_PARAM_CBANK
	.align		4
        /*006c*/ 	.byte	0x04, 0x0a
        /*006e*/ 	.short	(.L_23 - .L_22)
	.align		4
.L_22:
        /*0070*/ 	.word	index@(.nv.constant0.triton_poi_fused_max_pool2d_with_indices_3)
        /*0074*/ 	.short	0x0210
        /*0076*/ 	.short	0x001c


	//----- nvinfo : EIATTR_SW_WAR
	.align		4
.L_23:
        /*0078*/ 	.byte	0x04, 0x36
        /*007a*/ 	.short	(.L_25 - .L_24)
.L_24:
        /*007c*/ 	.word	0x00000008
.L_25:


//--------------------- .nv.callgraph             --------------------------
	.section	.nv.callgraph,"",@"SHT_CUDA_CALLGRAPH"
	.align	4
	.sectionentsize	8
	.align		4
        /*0000*/ 	.word	0x00000000
	.align		4
        /*0004*/ 	.word	0xffffffff
	.align		4
        /*0008*/ 	.word	0x00000000
	.align		4
        /*000c*/ 	.word	0xfffffffe
	.align		4
        /*0010*/ 	.word	0x00000000
	.align		4
        /*0014*/ 	.word	0xfffffffd
	.align		4
        /*0018*/ 	.word	0x00000000
	.align		4
        /*001c*/ 	.word	0xfffffffc


//--------------------- .text.triton_poi_fused_max_pool2d_with_indices_3 --------------------------
	.section	.text.triton_poi_fused_max_pool2d_with_indices_3,"ax",@progbits
	.align	128
        .global         triton_poi_fused_max_pool2d_with_indices_3
        .type           triton_poi_fused_max_pool2d_with_indices_3,@function
        .size           triton_poi_fused_max_pool2d_with_indices_3,(.L_x_1 - triton_poi_fused_max_pool2d_with_indices_3)
        .other          triton_poi_fused_max_pool2d_with_indices_3,@"STO_CUDA_ENTRY STV_DEFAULT"
triton_poi_fused_max_pool2d_with_indices_3:
.text.triton_poi_fused_max_pool2d_with_indices_3:
[----:B------:R-:W-:Y:S01]  /*0000*/  LDC R1, c[0x0][0x28] ;  /* 0x00000a00ff017b82 */ /* 0x000fe20000000800 */
[----:B------:R-:W1:Y:S01]  /*0010*/  S2R R0, SR_TID.X ;  /* 0x0000000000007919 */ /* 0x000e620000002100 */
[----:B------:R-:W-:Y:S01]  /*0020*/  ULDC.64 UR4, c[0x0][0x208] ;  /* 0x0000820000047ab9 */ /* 0x000fe20000000a00 */
[----:B------:R-:W-:Y:S01]  /*0030*/  ULDC.64 UR6, c[0x0][0x220] ;  /* 0x0000880000067ab9 */ /* 0x000fe20000000a00 */
[----:B------:R-:W2:Y:S01]  /*0040*/  S2R R3, SR_CTAID.X ;  /* 0x0000000000037919 */ /* 0x000ea20000002500 */
[----:B-1----:R-:W-:Y:S02]  /*0050*/  LOP3.LUT R0, R0, 0x7f, RZ, 0xc0, !PT ;  /* 0x0000007f00007812 */ /* 0x002fe400078ec0ff */
[----:B--2---:R-:W-:-:S03]  /*0060*/  SHF.R.S32.HI R5, RZ, 0x18, R3 ;  /* 0x00000018ff057819 */ /* 0x004fc60000011403 */
[----:B------:R-:W-:Y:S01]  /*0070*/  IMAD R0, R3, 0x80, R0 ;  /* 0x0000008003007824 */ /* 0x000fe200078e0200 */
[----:B------:R-:W-:-:S04]  /*0080*/  SGXT R5, R5, 0x1 ;  /* 0x000000010505781a */ /* 0x000fc80000000200 */
[----:B------:R-:W-:Y:S02]  /*0090*/  SHF.R.S32.HI R3, RZ, 0x1f, R0 ;  /* 0x0000001fff037819 */ /* 0x000fe40000011400 */
[-C--:B------:R-:W-:Y:S02]  /*00a0*/  LEA.HI R6, R5, R0.reuse, RZ, 0x9 ;  /* 0x0000000005067211 */ /* 0x080fe400078f48ff */
[----:B------:R-:W-:Y:S02]  /*00b0*/  LEA.HI R4, R3, R0, RZ, 0x8 ;  /* 0x0000000003047211 */ /* 0x000fe400078f40ff */
[----:B------:R-:W1:Y:S01]  /*00c0*/  LDC.64 R2, c[0x0][0x210] ;  /* 0x00008400ff027b82 */ /* 0x000e620000000a00 */
[----:B------:R-:W-:Y:S01]  /*00d0*/  IMAD.SHL.U32 R7, R6, 0x4, RZ ;  /* 0x0000000406077824 */ /* 0x000fe200078e00ff */
[----:B------:R-:W-:-:S04]  /*00e0*/  SHF.R.S32.HI R5, RZ, 0x8, R4 ;  /* 0x00000008ff057819 */ /* 0x000fc80000011404 */
[C---:B------:R-:W-:Y:S02]  /*00f0*/  LEA.HI R6, R4.reuse, R5, RZ, 0x1 ;  /* 0x0000000504067211 */ /* 0x040fe400078f08ff */
[----:B------:R-:W-:Y:S02]  /*0100*/  LOP3.LUT R8, R7, 0xfffff800, RZ, 0xc0, !PT ;  /* 0xfffff80007087812 */ /* 0x000fe400078ec0ff */
[----:B------:R-:W-:Y:S02]  /*0110*/  LOP3.LUT R7, R4, 0xffffff00, RZ, 0xc0, !PT ;  /* 0xffffff0004077812 */ /* 0x000fe400078ec0ff */
[----:B------:R-:W-:Y:S02]  /*0120*/  LOP3.LUT R6, R6, 0x7ffffe, RZ, 0xc0, !PT ;  /* 0x007ffffe06067812 */ /* 0x000fe400078ec0ff */
[----:B------:R-:W-:-:S03]  /*0130*/  IADD3 R7, R8, R0, -R7 ;  /* 0x0000000008077210 */ /* 0x000fc60007ffe807 */
[----:B------:R-:W-:-:S04]  /*0140*/  IMAD.IADD R6, R5, 0x1, -R6 ;  /* 0x0000000105067824 */ /* 0x000fc800078e0a06 */
[----:B------:R-:W-:-:S04]  /*0150*/  IMAD R11, R6, 0x200, R7 ;  /* 0x00000200060b7824 */ /* 0x000fc800078e0207 */
[C---:B------:R-:W-:Y:S02]  /*0160*/  VIADD R7, R11.reuse, 0x100 ;  /* 0x000001000b077836 */ /* 0x040fe40000000000 */
[----:B-1----:R-:W-:-:S04]  /*0170*/  IMAD.WIDE R4, R11, 0x4, R2 ;  /* 0x000000040b047825 */ /* 0x002fc800078e0202 */
[--C-:B------:R-:W-:Y:S02]  /*0180*/  IMAD.WIDE R6, R7, 0x4, R2.reuse ;  /* 0x0000000407067825 */ /* 0x100fe400078e0202 */
[----:B------:R-:W2:Y:S02]  /*0190*/  LDG.E R4, desc[UR4][R4.64] ;  /* 0x0000000404047981 */ /* 0x000ea4000c1e1900 */
[----:B------:R-:W-:Y:S02]  /*01a0*/  VIADD R9, R11, 0x400 ;  /* 0x000004000b097836 */ /* 0x000fe40000000000 */
[----:B------:R-:W2:Y:S02]  /*01b0*/  LDG.E R13, desc[UR4][R6.64] ;  /* 0x00000004060d7981 */ /* 0x000ea4000c1e1900 */
[----:B------:R-:W-:-:S04]  /*01c0*/  IMAD.WIDE R8, R9, 0x4, R2 ;  /* 0x0000000409087825 */ /* 0x000fc800078e0202 */
[----:B------:R-:W-:Y:S01]  /*01d0*/  VIADD R11, R11, 0x500 ;  /* 0x000005000b0b7836 */ /* 0x000fe20000000000 */
[----:B------:R-:W3:Y:S03]  /*01e0*/  LDG.E R12, desc[UR4][R8.64] ;  /* 0x00000004080c7981 */ /* 0x000ee6000c1e1900 */
[----:B------:R-:W-:Y:S02]  /*01f0*/  IMAD.WIDE R2, R11, 0x4, R2 ;  /* 0x000000040b027825 */ /* 0x000fe400078e0202 */
[----:B------:R-:W1:Y:S03]  /*0200*/  LDC.64 R10, c[0x0][0x218] ;  /* 0x00008600ff0a7b82 */ /* 0x000e660000000a00 */
[----:B------:R1:W4:Y:S02]  /*0210*/  LDG.E R15, desc[UR4][R2.64] ;  /* 0x00000004020f7981 */ /* 0x000324000c1e1900 */
[----:B-1----:R-:W-:Y:S01]  /*0220*/  IMAD.WIDE R2, R0, 0x4, R10 ;  /* 0x0000000400027825 */ /* 0x002fe200078e020a */
[----:B--2---:R-:W-:-:S02]  /*0230*/  FSETP.GT.AND P0, PT, R13, R4, PT ;  /* 0x000000040d00720b */ /* 0x004fc40003f04000 */
[----:B------:R-:W-:Y:S02]  /*0240*/  FSETP.NAN.AND P2, PT, R13, R13, PT ;  /* 0x0000000d0d00720b */ /* 0x000fe40003f48000 */
[----:B---3--:R-:W-:-:S09]  /*0250*/  FSETP.NAN.AND P1, PT, R12, R12, PT ;  /* 0x0000000c0c00720b */ /* 0x008fd20003f28000 */
[----:B------:R-:W-:Y:S02]  /*0260*/  @!P0 FSEL R13, R13, R4, P2 ;  /* 0x000000040d0d8208 */ /* 0x000fe40001000000 */
[----:B----4-:R-:W-:Y:S02]  /*0270*/  FSETP.NAN.AND P3, PT, R15, R15, PT ;  /* 0x0000000f0f00720b */ /* 0x010fe40003f68000 */
[----:B------:R-:W-:Y:S02]  /*0280*/  FSETP.GEU.AND P2, PT, R13, R12, PT ;  /* 0x0000000c0d00720b */ /* 0x000fe40003f4e000 */
[----:B------:R-:W-:Y:S02]  /*0290*/  SEL R5, RZ, 0x1, !P0 ;  /* 0x00000001ff057807 */ /* 0x000fe40004000000 */
[----:B------:R-:W-:Y:S02]  /*02a0*/  @!P1 FSEL R12, R12, R13, !P2 ;  /* 0x0000000d0c0c9208 */ /* 0x000fe40005000000 */
[----:B------:R-:W-:-:S02]  /*02b0*/  IADD3 R4, P1, R0, UR6, RZ ;  /* 0x0000000600047c10 */ /* 0x000fc4000ff3e0ff */
[----:B------:R-:W-:Y:S02]  /*02c0*/  FSETP.GEU.AND P0, PT, R12, R15, PT ;  /* 0x0000000f0c00720b */ /* 0x000fe40003f0e000 */
[----:B------:R-:W-:Y:S02]  /*02d0*/  SEL R6, R5, 0x2, P2 ;  /* 0x0000000205067807 */ /* 0x000fe40001000000 */
[----:B------:R-:W-:Y:S02]  /*02e0*/  @!P3 SEL R15, R15, R12, !P0 ;  /* 0x0000000c0f0fb207 */ /* 0x000fe40004000000 */
[----:B------:R-:W-:Y:S02]  /*02f0*/  LEA.HI.X.SX32 R5, R0, UR7, 0x1, P1 ;  /* 0x0000000700057c11 */ /* 0x000fe400088f0eff */
[----:B------:R-:W-:Y:S01]  /*0300*/  SEL R7, R6, 0x3, P0 ;  /* 0x0000000306077807 */ /* 0x000fe20000000000 */
[----:B------:R-:W-:Y:S04]  /*0310*/  STG.E desc[UR4][R2.64], R15 ;  /* 0x0000000f02007986 */ /* 0x000fe8000c101904 */
[----:B------:R-:W-:Y:S01]  /*0320*/  STG.E.U8 desc[UR4][R4.64], R7 ;  /* 0x0000000704007986 */ /* 0x000fe2000c101104 */
[----:B------:R-:W-:Y:S05]  /*0330*/  EXIT ;  /* 0x000000000000794d */ /* 0x000fea0003800000 */
.L_x_0:
[----:B------:R-:W-:-:S00]  /*0340*/  BRA `(.L_x_0) ;  /* 0xfffffffc00fc7947 */ /* 0x000fc0000383ffff */
[----:B------:R-:W-:-:S00]  /*0350*/  NOP ;  /* 0x0000000000007918 */ /* 0x000fc00000000000 */
        /* <DEDUP_REMOVED lines=10> */
.L_x_1:


//--------------------- .nv.constant0.triton_poi_fused_max_pool2d_with_indices_3 --------------------------
	.section	.nv.constant0.triton_poi_fused_max_pool2d_with_indices_3,"a",@progbits
	.sectionflags	@""
	.align	4
.nv.constant0.triton_poi_fused_max_pool2d_with_indices_3:
	.zero		556
